	.headerflags	@"EF_CUDA_TEXMODE_UNIFIED EF_CUDA_64BIT_ADDRESS EF_CUDA_ACCELERATORS EF_CUDA_SM90 EF_CUDA_VIRTUAL_SM(EF_CUDA_SM90)"
	.elftype	@"ET_EXEC"


//--------------------- .nv.info                  --------------------------
	.section	.nv.info,"",@"SHT_CUDA_INFO"
	.align	4


	//----- nvinfo : EIATTR_REGCOUNT
	.align		4
        /*0000*/ 	.byte	0x04, 0x2f
        /*0002*/ 	.short	(.L_1 - .L_0)
	.align		4
.L_0:
        /*0004*/ 	.word	index@(triton_poi_fused_convolution_4)
        /*0008*/ 	.word	0x0000000a


	//----- nvinfo : EIATTR_MIN_STACK_SIZE
	.align		4
.L_1:
        /*000c*/ 	.byte	0x04, 0x12
        /*000e*/ 	.short	(.L_3 - .L_2)
	.align		4
.L_2:
        /*0010*/ 	.word	index@(triton_poi_fused_convolution_4)
        /*0014*/ 	.word	0x00000000


	//----- nvinfo : EIATTR_FRAME_SIZE
	.align		4
.L_3:
        /*0018*/ 	.byte	0x04, 0x11
        /*001a*/ 	.short	(.L_5 - .L_4)
	.align		4
.L_4:
        /*001c*/ 	.word	index@(triton_poi_fused_convolution_4)
        /*0020*/ 	.word	0x00000000


	//----- nvinfo : EIATTR_MIN_STACK_SIZE
	.align		4
.L_5:
        /*0024*/ 	.byte	0x04, 0x12
        /*0026*/ 	.short	(.L_7 - .L_6)
	.align		4
.L_6:
        /*0028*/ 	.word	index@(triton_poi_fused_convolution_4)
        /*002c*/ 	.word	0x00000000
.L_7:


//--------------------- .nv.info.triton_poi_fused_convolution_4 --------------------------
	.section	.nv.info.triton_poi_fused_convolution_4,"",@"SHT_CUDA_INFO"
	.sectionflags	@""
	.align	4


	//----- nvinfo : EIATTR_CUDA_API_VERSION
	.align		4
        /*0000*/ 	.byte	0x04, 0x37
        /*0002*/ 	.short	(.L_9 - .L_8)
.L_8:
        /*0004*/ 	.word	0x0000007c


	//----- nvinfo : EIATTR_KPARAM_INFO
	.align		4
.L_9:
        /*0008*/ 	.byte	0x04, 0x17
        /*000a*/ 	.short	(.L_11 - .L_10)
.L_10:
        /*000c*/ 	.word	0x00000000
        /*0010*/ 	.short	0x0002
        /*0012*/ 	.short	0x0010
        /*0014*/ 	.byte	0x00, 0xf0, 0x11, 0x00


	//----- nvinfo : EIATTR_KPARAM_INFO
	.align		4
.L_11:
        /*0018*/ 	.byte	0x04, 0x17
        /*001a*/ 	.short	(.L_13 - .L_12)
.L_12:
        /*001c*/ 	.word	0x00000000
        /*0020*/ 	.short	0x0001
        /*0022*/ 	.short	0x0008
        /*0024*/ 	.byte	0x00, 0xf4, 0x21, 0x00


	//----- nvinfo : EIATTR_KPARAM_INFO
	.align		4
.L_13:
        /*0028*/ 	.byte	0x04, 0x17
        /*002a*/ 	.short	(.L_15 - .L_14)
.L_14:
        /*002c*/ 	.word	0x00000000
        /*0030*/ 	.short	0x0000
        /*0032*/ 	.short	0x0000
        /*0034*/ 	.byte	0x00, 0xf4, 0x21, 0x00


	//----- nvinfo : EIATTR_SPARSE_MMA_MASK
	.align		4
.L_15:
        /*0038*/ 	.byte	0x03, 0x50
        /*003a*/ 	.short	0x0000


	//----- nvinfo : EIATTR_MAXREG_COUNT
	.align		4
        /*003c*/ 	.byte	0x03, 0x1b
        /*003e*/ 	.short	0x00ff


	//----- nvinfo : EIATTR_EXIT_INSTR_OFFSETS
	.align		4
        /*0040*/ 	.byte	0x04, 0x1c
        /*0042*/ 	.short	(.L_17 - .L_16)


	//   ....[0]....
.L_16:
        /*0044*/ 	.word	0x00000100


	//   ....[1]....
        /*0048*/ 	.word	0x00000120


	//----- nvinfo : EIATTR_REQNTID
	.align		4
.L_17:
        /*004c*/ 	.byte	0x04, 0x10
        /*004e*/ 	.short	(.L_19 - .L_18)
.L_18:
        /*0050*/ 	.word	0x00000080
        /*0054*/ 	.word	0x00000001
        /*0058*/ 	.word	0x00000001


	//----- nvinfo : EIATTR_CBANK_PARAM_SIZE
	.align		4
.L_19:
        /*005c*/ 	.byte	0x03, 0x19
        /*005e*/ 	.short	0x0014


	//----- nvinfo : EIATTR_PARAM_CBANK
	.align		4
        /*0060*/ 	.byte	0x04, 0x0a
        /*0062*/ 	.short	(.L_21 - .L_20)
	.align		4
.L_20:
        /*0064*/ 	.word	index@(.nv.constant0.triton_poi_fused_convolution_4)
        /*0068*/ 	.short	0x0210
        /*006a*/ 	.short	0x0014


	//----- nvinfo : EIATTR_SW_WAR
	.align		4
.L_21:
        /*006c*/ 	.byte	0x04, 0x36
        /*006e*/ 	.short	(.L_23 - .L_22)
.L_22:
        /*0070*/ 	.word	0x00000008
.L_23:


//--------------------- .nv.callgraph             --------------------------
	.section	.nv.callgraph,"",@"SHT_CUDA_CALLGRAPH"
	.align	4
	.sectionentsize	8
	.align		4
        /*0000*/ 	.word	0x00000000
	.align		4
        /*0004*/ 	.word	0xffffffff
	.align		4
        /*0008*/ 	.word	0x00000000
	.align		4
        /*000c*/ 	.word	0xfffffffe
	.align		4
        /*0010*/ 	.word	0x00000000
	.align		4
        /*0014*/ 	.word	0xfffffffd
	.align		4
        /*0018*/ 	.word	0x00000000
	.align		4
        /*001c*/ 	.word	0xfffffffc


//--------------------- .text.triton_poi_fused_convolution_4 --------------------------
	.section	.text.triton_poi_fused_convolution_4,"ax",@progbits
	.align	128
        .global         triton_poi_fused_convolution_4
        .type           triton_poi_fused_convolution_4,@function
        .size           triton_poi_fused_convolution_4,(.L_x_1 - triton_poi_fused_convolution_4)
        .other          triton_poi_fused_convolution_4,@"STO_CUDA_ENTRY STV_DEFAULT"
triton_poi_fused_convolution_4:
.text.triton_poi_fused_convolution_4:
[----:B------:R-:W0:Y:S02]  /*0000*/  LDC R1, c[0x0][0x28] ;  /* 0x00000a00ff017b82 */ /* 0x000e240000000800 */
[----:B------:R-:W1:Y:S01]  /*0010*/  S2R R0, SR_TID.X ;  /* 0x0000000000007919 */ /* 0x000e620000002100 */
[----:B------:R-:W2:Y:S01]  /*0020*/  LDC.64 R2, c[0x0][0x210] ;  /* 0x00008400ff027b82 */ /* 0x000ea20000000a00 */
[----:B------:R-:W-:Y:S01]  /*0030*/  ULDC.64 UR4, c[0x0][0x208] ;  /* 0x0000820000047ab9 */ /* 0x000fe20000000a00 */
[----:B------:R-:W3:Y:S06]  /*0040*/  S2R R7, SR_CTAID.X ;  /* 0x0000000000077919 */ /* 0x000eec0000002500 */
[----:B------:R-:W4:Y:S01]  /*0050*/  LDC.64 R4, c[0x0][0x218] ;  /* 0x00008600ff047b82 */ /* 0x000f220000000a00 */
[----:B-1----:R-:W-:Y:S01]  /*0060*/  SHF.L.U32 R0, R0, 0x1, RZ ;  /* 0x0000000100007819 */ /* 0x002fe200000006ff */
[----:B----4-:R-:W4:Y:S03]  /*0070*/  LDG.E R4, desc[UR4][R4.64] ;  /* 0x0000000404047981 */ /* 0x010f26000c1e1900 */
[----:B------:R-:W-:-:S04]  /*0080*/  LOP3.LUT R0, R0, 0xfe, RZ, 0xc0, !PT ;  /* 0x000000fe00007812 */ /* 0x000fc800078ec0ff */
[----:B---3--:R-:W-:-:S04]  /*0090*/  LEA R7, R7, R0, 0x8 ;  /* 0x0000000007077211 */ /* 0x008fc800078e40ff */
[C---:B------:R-:W-:Y:S01]  /*00a0*/  ISETP.GE.AND P0, PT, R7.reuse, 0x1e4, PT ;  /* 0x000001e40700780c */ /* 0x040fe20003f06270 */
[----:B--2---:R-:W-:Y:S01]  /*00b0*/  IMAD.WIDE R2, R7, 0x4, R2 ;  /* 0x0000000407027825 */ /* 0x004fe200078e0202 */
[----:B------:R-:W-:-:S11]  /*00c0*/  CS2R R6, SRZ ;  /* 0x0000000000067805 */ /* 0x000fd6000001ff00 */
[----:B------:R-:W4:Y:S02]  /*00d0*/  @!P0 LDG.E.64 R6, desc[UR4][R2.64] ;  /* 0x0000000402068981 */ /* 0x000f24000c1e1b00 */
[C---:B----4-:R-:W-:Y:S01]  /*00e0*/  FADD R6, R4.reuse, R6 ;  /* 0x0000000604067221 */ /* 0x050fe20000000000 */
[----:B------:R-:W-:Y:S01]  /*00f0*/  FADD R7, R4, R7 ;  /* 0x0000000704077221 */ /* 0x000fe20000000000 */
[----:B------:R-:W-:Y:S06]  /*0100*/  @P0 EXIT ;  /* 0x000000000000094d */ /* 0x000fec0003800000 */
[----:B------:R-:W-:Y:S01]  /*0110*/  STG.E.64 desc[UR4][R2.64], R6 ;  /* 0x0000000602007986 */ /* 0x000fe2000c101b04 */
[----:B------:R-:W-:Y:S05]  /*0120*/  EXIT ;  /* 0x000000000000794d */ /* 0x000fea0003800000 */
.L_x_0:
[----:B------:R-:W-:-:S00]  /*0130*/  BRA `(.L_x_0) ;  /* 0xfffffffc00fc7947 */ /* 0x000fc0000383ffff */
[----:B------:R-:W-:-:S00]  /*0140*/  NOP ;  /* 0x0000000000007918 */ /* 0x000fc00000000000 */
        /* <DEDUP_REMOVED lines=11> */
.L_x_1:


//--------------------- .nv.constant0.triton_poi_fused_convolution_4 --------------------------
	.section	.nv.constant0.triton_poi_fused_convolution_4,"a",@progbits
	.sectionflags	@""
	.align	4
.nv.constant0.triton_poi_fused_convolution_4:
	.zero		548
